	.headerflags	@"EF_CUDA_TEXMODE_UNIFIED EF_CUDA_64BIT_ADDRESS EF_CUDA_ACCELERATORS EF_CUDA_SM90 EF_CUDA_VIRTUAL_SM(EF_CUDA_SM90)"
	.elftype	@"ET_EXEC"


//--------------------- .nv.info                  --------------------------
	.section	.nv.info,"",@"SHT_CUDA_INFO"
	.align	4


	//----- nvinfo : EIATTR_REGCOUNT
	.align		4
        /*0000*/ 	.byte	0x04, 0x2f
        /*0002*/ 	.short	(.L_1 - .L_0)
	.align		4
.L_0:
        /*0004*/ 	.word	index@(triton_poi_fused_clone_18)
        /*0008*/ 	.word	0x0000001c


	//----- nvinfo : EIATTR_MIN_STACK_SIZE
	.align		4
.L_1:
        /*000c*/ 	.byte	0x04, 0x12
        /*000e*/ 	.short	(.L_3 - .L_2)
	.align		4
.L_2:
        /*0010*/ 	.word	index@(triton_poi_fused_clone_18)
        /*0014*/ 	.word	0x00000000


	//----- nvinfo : EIATTR_FRAME_SIZE
	.align		4
.L_3:
        /*0018*/ 	.byte	0x04, 0x11
        /*001a*/ 	.short	(.L_5 - .L_4)
	.align		4
.L_4:
        /*001c*/ 	.word	index@(triton_poi_fused_clone_18)
        /*0020*/ 	.word	0x00000000


	//----- nvinfo : EIATTR_MIN_STACK_SIZE
	.align		4
.L_5:
        /*0024*/ 	.byte	0x04, 0x12
        /*0026*/ 	.short	(.L_7 - .L_6)
	.align		4
.L_6:
        /*0028*/ 	.word	index@(triton_poi_fused_clone_18)
        /*002c*/ 	.word	0x00000000
.L_7:


//--------------------- .nv.info.triton_poi_fused_clone_18 --------------------------
	.section	.nv.info.triton_poi_fused_clone_18,"",@"SHT_CUDA_INFO"
	.sectionflags	@""
	.align	4


	//----- nvinfo : EIATTR_CUDA_API_VERSION
	.align		4
        /*0000*/ 	.byte	0x04, 0x37
        /*0002*/ 	.short	(.L_9 - .L_8)
.L_8:
        /*0004*/ 	.word	0x0000007c


	//----- nvinfo : EIATTR_KPARAM_INFO
	.align		4
.L_9:
        /*0008*/ 	.byte	0x04, 0x17
        /*000a*/ 	.short	(.L_11 - .L_10)
.L_10:
        /*000c*/ 	.word	0x00000000
        /*0010*/ 	.short	0x0006
        /*0012*/ 	.short	0x0030
        /*0014*/ 	.byte	0x00, 0xf0, 0x11, 0x00


	//----- nvinfo : EIATTR_KPARAM_INFO
	.align		4
.L_11:
        /*0018*/ 	.byte	0x04, 0x17
        /*001a*/ 	.short	(.L_13 - .L_12)
.L_12:
        /*001c*/ 	.word	0x00000000
        /*0020*/ 	.short	0x0005
        /*0022*/ 	.short	0x0028
        /*0024*/ 	.byte	0x00, 0xf4, 0x21, 0x00


	//----- nvinfo : EIATTR_KPARAM_INFO
	.align		4
.L_13:
        /*0028*/ 	.byte	0x04, 0x17
        /*002a*/ 	.short	(.L_15 - .L_14)
.L_14:
        /*002c*/ 	.word	0x00000000
        /*0030*/ 	.short	0x0004
        /*0032*/ 	.short	0x0020
        /*0034*/ 	.byte	0x00, 0xf4, 0x21, 0x00


	//----- nvinfo : EIATTR_KPARAM_INFO
	.align		4
.L_15:
        /*0038*/ 	.byte	0x04, 0x17
        /*003a*/ 	.short	(.L_17 - .L_16)
.L_16:
        /*003c*/ 	.word	0x00000000
        /*0040*/ 	.short	0x0003
        /*0042*/ 	.short	0x0018
        /*0044*/ 	.byte	0x00, 0xf4, 0x21, 0x00


	//----- nvinfo : EIATTR_KPARAM_INFO
	.align		4
.L_17:
        /*0048*/ 	.byte	0x04, 0x17
        /*004a*/ 	.short	(.L_19 - .L_18)
.L_18:
        /*004c*/ 	.word	0x00000000
        /*0050*/ 	.short	0x0002
        /*0052*/ 	.short	0x0010
        /*0054*/ 	.byte	0x00, 0xf4, 0x21, 0x00


	//----- nvinfo : EIATTR_KPARAM_INFO
	.align		4
.L_19:
        /*0058*/ 	.byte	0x04, 0x17
        /*005a*/ 	.short	(.L_21 - .L_20)
.L_20:
        /*005c*/ 	.word	0x00000000
        /*0060*/ 	.short	0x0001
        /*0062*/ 	.short	0x0008
        /*0064*/ 	.byte	0x00, 0xf4, 0x21, 0x00


	//----- nvinfo : EIATTR_KPARAM_INFO
	.align		4
.L_21:
        /*0068*/ 	.byte	0x04, 0x17
        /*006a*/ 	.short	(.L_23 - .L_22)
.L_22:
        /*006c*/ 	.word	0x00000000
        /*0070*/ 	.short	0x0000
        /*0072*/ 	.short	0x0000
        /*0074*/ 	.byte	0x00, 0xf4, 0x21, 0x00


	//----- nvinfo : EIATTR_SPARSE_MMA_MASK
	.align		4
.L_23:
        /*0078*/ 	.byte	0x03, 0x50
        /*007a*/ 	.short	0x0000


	//----- nvinfo : EIATTR_MAXREG_COUNT
	.align		4
        /*007c*/ 	.byte	0x03, 0x1b
        /*007e*/ 	.short	0x00ff


	//----- nvinfo : EIATTR_EXIT_INSTR_OFFSETS
	.align		4
        /*0080*/ 	.byte	0x04, 0x1c
        /*0082*/ 	.short	(.L_25 - .L_24)


	//   ....[0]....
.L_24:
        /*0084*/ 	.word	0x00000330


	//   ....[1]....
        /*0088*/ 	.word	0x00000350


	//----- nvinfo : EIATTR_REQNTID
	.align		4
.L_25:
        /*008c*/ 	.byte	0x04, 0x10
        /*008e*/ 	.short	(.L_27 - .L_26)
.L_26:
        /*0090*/ 	.word	0x00000020
        /*0094*/ 	.word	0x00000001
        /*0098*/ 	.word	0x00000001


	//----- nvinfo : EIATTR_CBANK_PARAM_SIZE
	.align		4
.L_27:
        /*009c*/ 	.byte	0x03, 0x19
        /*009e*/ 	.short	0x0034


	//----- nvinfo : EIATTR_PARAM_CBANK
	.align		4
        /*00a0*/ 	.byte	0x04, 0x0a
        /*00a2*/ 	.short	(.L_29 - .L_28)
	.align		4
.L_28:
        /*00a4*/ 	.word	index@(.nv.constant0.triton_poi_fused_clone_18)
        /*00a8*/ 	.short	0x0210
        /*00aa*/ 	.short	0x0034


	//----- nvinfo : EIATTR_SW_WAR
	.align		4
.L_29:
        /*00ac*/ 	.byte	0x04, 0x36
        /*00ae*/ 	.short	(.L_31 - .L_30)
.L_30:
        /*00b0*/ 	.word	0x00000008
.L_31:


//--------------------- .nv.callgraph             --------------------------
	.section	.nv.callgraph,"",@"SHT_CUDA_CALLGRAPH"
	.align	4
	.sectionentsize	8
	.align		4
        /*0000*/ 	.word	0x00000000
	.align		4
        /*0004*/ 	.word	0xffffffff
	.align		4
        /*0008*/ 	.word	0x00000000
	.align		4
        /*000c*/ 	.word	0xfffffffe
	.align		4
        /*0010*/ 	.word	0x00000000
	.align		4
        /*0014*/ 	.word	0xfffffffd
	.align		4
        /*0018*/ 	.word	0x00000000
	.align		4
        /*001c*/ 	.word	0xfffffffc


//--------------------- .text.triton_poi_fused_clone_18 --------------------------
	.section	.text.triton_poi_fused_clone_18,"ax",@progbits
	.align	128
        .global         triton_poi_fused_clone_18
        .type           triton_poi_fused_clone_18,@function
        .size           triton_poi_fused_clone_18,(.L_x_1 - triton_poi_fused_clone_18)
        .other          triton_poi_fused_clone_18,@"STO_CUDA_ENTRY STV_DEFAULT"
triton_poi_fused_clone_18:
.text.triton_poi_fused_clone_18:
[----:B------:R-:W0:Y:S01]  /*0000*/  LDC R1, c[0x0][0x28] ;  /* 0x00000a00ff017b82 */ /* 0x000e220000000800 */
[----:B------:R-:W1:Y:S07]  /*0010*/  S2R R0, SR_TID.X ;  /* 0x0000000000007919 */ /* 0x000e6e0000002100 */
[----:B------:R-:W2:Y:S01]  /*0020*/  LDC.64 R4, c[0x0][0x218] ;  /* 0x00008600ff047b82 */ /* 0x000ea20000000a00 */
[----:B------:R-:W3:Y:S07]  /*0030*/  S2R R19, SR_CTAID.X ;  /* 0x0000000000137919 */ /* 0x000eee0000002500 */
[----:B------:R-:W4:Y:S01]  /*0040*/  LDC.64 R10, c[0x0][0x210] ;  /* 0x00008400ff0a7b82 */ /* 0x000f220000000a00 */
[----:B------:R-:W-:Y:S01]  /*0050*/  HFMA2.MMA R18, -RZ, RZ, 0, 0 ;  /* 0x00000000ff127435 */ /* 0x000fe200000001ff */
[----:B------:R-:W-:Y:S01]  /*0060*/  CS2R R20, SRZ ;  /* 0x0000000000147805 */ /* 0x000fe2000001ff00 */
[----:B------:R-:W-:Y:S01]  /*0070*/  ULDC.64 UR4, c[0x0][0x208] ;  /* 0x0000820000047ab9 */ /* 0x000fe20000000a00 */
[----:B------:R-:W-:-:S04]  /*0080*/  MOV R22, RZ ;  /* 0x000000ff00167202 */ /* 0x000fc80000000f00 */
[----:B------:R-:W5:Y:S08]  /*0090*/  LDC.64 R14, c[0x0][0x230] ;  /* 0x00008c00ff0e7b82 */ /* 0x000f700000000a00 */
[----:B------:R-:W5:Y:S01]  /*00a0*/  LDC.64 R16, c[0x0][0x238] ;  /* 0x00008e00ff107b82 */ /* 0x000f620000000a00 */
[----:B-1----:R-:W-:-:S04]  /*00b0*/  LOP3.LUT R0, R0, 0x1f, RZ, 0xc0, !PT ;  /* 0x0000001f00007812 */ /* 0x002fc800078ec0ff */
[----:B---3--:R-:W-:-:S04]  /*00c0*/  LEA R19, R19, R0, 0x5 ;  /* 0x0000000013137211 */ /* 0x008fc800078e28ff */
[C---:B------:R-:W-:Y:S02]  /*00d0*/  LEA.HI R0, R19.reuse, R19, RZ, 0x1 ;  /* 0x0000001313007211 */ /* 0x040fe400078f08ff */
[----:B------:R-:W-:Y:S02]  /*00e0*/  ISETP.GE.AND P0, PT, R19, 0x20, PT ;  /* 0x000000201300780c */ /* 0x000fe40003f06270 */
[----:B------:R-:W-:Y:S02]  /*00f0*/  SHF.R.S32.HI R2, RZ, 0x1, R0 ;  /* 0x00000001ff027819 */ /* 0x000fe40000011400 */
[----:B------:R-:W-:Y:S02]  /*0100*/  LOP3.LUT R0, R0, 0xfffffffe, RZ, 0xc0, !PT ;  /* 0xfffffffe00007812 */ /* 0x000fe400078ec0ff */
[----:B------:R-:W-:-:S04]  /*0110*/  LEA.HI R3, R2, R2, RZ, 0x2 ;  /* 0x0000000202037211 */ /* 0x000fc800078f10ff */
[----:B------:R-:W-:-:S04]  /*0120*/  LOP3.LUT R3, R3, 0xfffffffc, RZ, 0xc0, !PT ;  /* 0xfffffffc03037812 */ /* 0x000fc800078ec0ff */
[----:B------:R-:W-:Y:S02]  /*0130*/  IADD3 R7, R2, -R3, RZ ;  /* 0x8000000302077210 */ /* 0x000fe40007ffe0ff */
[----:B------:R-:W-:-:S03]  /*0140*/  IADD3 R3, R19, -R0, RZ ;  /* 0x8000000013037210 */ /* 0x000fc60007ffe0ff */
[----:B--2---:R-:W-:Y:S01]  /*0150*/  IMAD.WIDE R4, R7, 0x4, R4 ;  /* 0x0000000407047825 */ /* 0x004fe200078e0204 */
[----:B------:R-:W-:-:S03]  /*0160*/  LEA R2, R2, R3, 0x4 ;  /* 0x0000000302027211 */ /* 0x000fc600078e20ff */
[----:B------:R-:W-:Y:S01]  /*0170*/  IMAD.MOV.U32 R0, RZ, RZ, RZ ;  /* 0x000000ffff007224 */ /* 0x000fe200078e00ff */
[----:B------:R1:W2:Y:S01]  /*0180*/  @!P0 LDG.E.EL R21, desc[UR4][R4.64] ;  /* 0x0000000404158981 */ /* 0x0002a2000c2e1900 */
[----:B------:R-:W-:Y:S01]  /*0190*/  IMAD R6, R3, 0x3, R2 ;  /* 0x0000000303067824 */ /* 0x000fe200078e0202 */
[----:B------:R-:W-:Y:S02]  /*01a0*/  IADD3 R3, R2, 0x2, RZ ;  /* 0x0000000202037810 */ /* 0x000fe40007ffe0ff */
[----:B------:R-:W-:Y:S01]  /*01b0*/  IADD3 R7, R2, 0x6, RZ ;  /* 0x0000000602077810 */ /* 0x000fe20007ffe0ff */
[----:B------:R-:W-:Y:S01]  /*01c0*/  VIADD R9, R6, 0x8 ;  /* 0x0000000806097836 */ /* 0x000fe20000000000 */
[----:B------:R-:W-:Y:S01]  /*01d0*/  IADD3 R13, R6, 0x9, RZ ;  /* 0x00000009060d7810 */ /* 0x000fe20007ffe0ff */
[--C-:B----4-:R-:W-:Y:S01]  /*01e0*/  IMAD.WIDE R2, R3, 0x4, R10.reuse ;  /* 0x0000000403027825 */ /* 0x110fe200078e020a */
[----:B-1----:R-:W1:Y:S03]  /*01f0*/  LDC.64 R4, c[0x0][0x220] ;  /* 0x00008800ff047b82 */ /* 0x002e660000000a00 */
[--C-:B------:R-:W-:Y:S01]  /*0200*/  IMAD.WIDE R6, R7, 0x4, R10.reuse ;  /* 0x0000000407067825 */ /* 0x100fe200078e020a */
[----:B------:R5:W2:Y:S03]  /*0210*/  @!P0 LDG.E R0, desc[UR4][R2.64] ;  /* 0x0000000402008981 */ /* 0x000aa6000c1e1900 */
[--C-:B------:R-:W-:Y:S01]  /*0220*/  IMAD.WIDE R8, R9, 0x4, R10.reuse ;  /* 0x0000000409087825 */ /* 0x100fe200078e020a */
[----:B------:R3:W4:Y:S04]  /*0230*/  @!P0 LDG.E R18, desc[UR4][R6.64] ;  /* 0x0000000406128981 */ /* 0x000728000c1e1900 */
[----:B------:R-:W4:Y:S01]  /*0240*/  @!P0 LDG.E.EL R20, desc[UR4][R8.64] ;  /* 0x0000000408148981 */ /* 0x000f22000c2e1900 */
[----:B------:R-:W-:-:S02]  /*0250*/  IMAD.WIDE R10, R13, 0x4, R10 ;  /* 0x000000040d0a7825 */ /* 0x000fc400078e020a */
[----:B------:R-:W3:Y:S03]  /*0260*/  LDC.64 R12, c[0x0][0x228] ;  /* 0x00008a00ff0c7b82 */ /* 0x000ee60000000a00 */
[----:B------:R-:W4:Y:S01]  /*0270*/  @!P0 LDG.E.EL R22, desc[UR4][R10.64] ;  /* 0x000000040a168981 */ /* 0x000f22000c2e1900 */
[----:B-----5:R-:W-:-:S04]  /*0280*/  IMAD.WIDE R2, R19, 0x4, R14 ;  /* 0x0000000413027825 */ /* 0x020fc800078e020e */
[----:B-1----:R-:W-:-:S04]  /*0290*/  IMAD.WIDE R4, R19, 0x4, R4 ;  /* 0x0000000413047825 */ /* 0x002fc800078e0204 */
[----:B0--3--:R-:W-:-:S04]  /*02a0*/  IMAD.WIDE R6, R19, 0x4, R16 ;  /* 0x0000000413067825 */ /* 0x009fc800078e0210 */
[----:B------:R-:W-:-:S04]  /*02b0*/  IMAD.WIDE R12, R19, 0x4, R12 ;  /* 0x00000004130c7825 */ /* 0x000fc800078e020c */
[----:B--2---:R-:W-:Y:S01]  /*02c0*/  FADD R23, R21, R0 ;  /* 0x0000000015177221 */ /* 0x004fe20000000000 */
[----:B----4-:R-:W-:-:S04]  /*02d0*/  FADD R25, R18, R21 ;  /* 0x0000001512197221 */ /* 0x010fc80000000000 */
[----:B------:R0:W-:Y:S01]  /*02e0*/  @!P0 STG.E desc[UR4][R4.64], R23 ;  /* 0x0000001704008986 */ /* 0x0001e2000c101904 */
[----:B------:R-:W-:-:S03]  /*02f0*/  FADD R9, R20, R21 ;  /* 0x0000001514097221 */ /* 0x000fc60000000000 */
[----:B------:R0:W-:Y:S04]  /*0300*/  @!P0 STG.E desc[UR4][R12.64], R25 ;  /* 0x000000190c008986 */ /* 0x0001e8000c101904 */
[----:B------:R0:W-:Y:S01]  /*0310*/  @!P0 STG.E desc[UR4][R2.64], R9 ;  /* 0x0000000902008986 */ /* 0x0001e2000c101904 */
[----:B------:R-:W-:Y:S01]  /*0320*/  FADD R21, R22, R21 ;  /* 0x0000001516157221 */ /* 0x000fe20000000000 */
[----:B0-----:R-:W-:Y:S06]  /*0330*/  @P0 EXIT ;  /* 0x000000000000094d */ /* 0x001fec0003800000 */
[----:B------:R-:W-:Y:S01]  /*0340*/  STG.E desc[UR4][R6.64], R21 ;  /* 0x0000001506007986 */ /* 0x000fe2000c101904 */
[----:B------:R-:W-:Y:S05]  /*0350*/  EXIT ;  /* 0x000000000000794d */ /* 0x000fea0003800000 */
.L_x_0:
[----:B------:R-:W-:-:S00]  /*0360*/  BRA `(.L_x_0) ;  /* 0xfffffffc00fc7947 */ /* 0x000fc0000383ffff */
[----:B------:R-:W-:-:S00]  /*0370*/  NOP ;  /* 0x0000000000007918 */ /* 0x000fc00000000000 */
        /* <DEDUP_REMOVED lines=8> */
.L_x_1:


//--------------------- .nv.constant0.triton_poi_fused_clone_18 --------------------------
	.section	.nv.constant0.triton_poi_fused_clone_18,"a",@progbits
	.sectionflags	@""
	.align	4
.nv.constant0.triton_poi_fused_clone_18:
	.zero		580
